//
// Generated by NVIDIA NVVM Compiler
//
// Compiler Build ID: CL-36424714
// Cuda compilation tools, release 13.0, V13.0.88
// Based on NVVM 20.0.0
//

.version 9.0
.target sm_100
.address_size 64

	// .globl	_Z11heat_kernelPdPKdidS1_dd

.visible .entry _Z11heat_kernelPdPKdidS1_dd(
	.param .u64 .ptr .align 1 _Z11heat_kernelPdPKdidS1_dd_param_0,
	.param .u64 .ptr .align 1 _Z11heat_kernelPdPKdidS1_dd_param_1,
	.param .u32 _Z11heat_kernelPdPKdidS1_dd_param_2,
	.param .f64 _Z11heat_kernelPdPKdidS1_dd_param_3,
	.param .u64 .ptr .align 1 _Z11heat_kernelPdPKdidS1_dd_param_4,
	.param .f64 _Z11heat_kernelPdPKdidS1_dd_param_5,
	.param .f64 _Z11heat_kernelPdPKdidS1_dd_param_6
)
{
	.reg .pred 	%p<4>;
	.reg .b32 	%r<16>;
	.reg .b64 	%rd<18>;
	.reg .b64 	%fd<30>;

	ld.param.u64 	%rd6, [_Z11heat_kernelPdPKdidS1_dd_param_0];
	ld.param.u64 	%rd4, [_Z11heat_kernelPdPKdidS1_dd_param_1];
	ld.param.u32 	%r8, [_Z11heat_kernelPdPKdidS1_dd_param_2];
	ld.param.f64 	%fd2, [_Z11heat_kernelPdPKdidS1_dd_param_3];
	ld.param.u64 	%rd5, [_Z11heat_kernelPdPKdidS1_dd_param_4];
	ld.param.f64 	%fd3, [_Z11heat_kernelPdPKdidS1_dd_param_5];
	ld.param.f64 	%fd4, [_Z11heat_kernelPdPKdidS1_dd_param_6];
	cvta.to.global.u64 	%rd1, %rd6;
	mov.u32 	%r9, %tid.x;
	mov.u32 	%r1, %ntid.x;
	mov.u32 	%r10, %ctaid.x;
	mad.lo.s32 	%r2, %r1, %r10, %r9;
	add.s32 	%r15, %r2, 4;
	add.s32 	%r4, %r8, -4;
	setp.ge.s32 	%p1, %r15, %r4;
	@%p1 bra 	$L__BB0_3;
	mul.f64 	%fd5, %fd4, %fd4;
	div.rn.f64 	%fd1, %fd3, %fd5;
	mov.u32 	%r11, %nctaid.x;
	mul.lo.s32 	%r5, %r1, %r11;
	cvta.to.global.u64 	%rd2, %rd4;
	cvta.to.global.u64 	%rd3, %rd5;
$L__BB0_2:
	add.s32 	%r12, %r15, -4;
	mul.wide.s32 	%rd7, %r12, 8;
	add.s64 	%rd8, %rd2, %rd7;
	ld.global.f64 	%fd6, [%rd8];
	fma.rn.f64 	%fd7, %fd6, 0dBF5D41D41D41D41D, 0d0000000000000000;
	ld.global.f64 	%fd8, [%rd8+8];
	fma.rn.f64 	%fd9, %fd8, 0d3F9A01A01A01A01A, %fd7;
	ld.global.f64 	%fd10, [%rd8+16];
	fma.rn.f64 	%fd11, %fd10, 0dBFC999999999999A, %fd9;
	ld.global.f64 	%fd12, [%rd8+24];
	fma.rn.f64 	%fd13, %fd12, 0d3FF999999999999A, %fd11;
	ld.global.f64 	%fd14, [%rd8+32];
	fma.rn.f64 	%fd15, %fd14, 0dC006C71C71C71C72, %fd13;
	ld.global.f64 	%fd16, [%rd8+40];
	fma.rn.f64 	%fd17, %fd16, 0d3FF999999999999A, %fd15;
	ld.global.f64 	%fd18, [%rd8+48];
	fma.rn.f64 	%fd19, %fd18, 0dBFC999999999999A, %fd17;
	ld.global.f64 	%fd20, [%rd8+56];
	fma.rn.f64 	%fd21, %fd20, 0d3F9A01A01A01A01A, %fd19;
	ld.global.f64 	%fd22, [%rd8+64];
	fma.rn.f64 	%fd23, %fd22, 0dBF5D41D41D41D41D, %fd21;
	mul.wide.s32 	%rd9, %r15, 8;
	add.s64 	%rd10, %rd3, %rd9;
	ld.global.f64 	%fd24, [%rd10];
	mul.f64 	%fd25, %fd1, %fd24;
	mul.f64 	%fd26, %fd23, %fd25;
	fma.rn.f64 	%fd27, %fd2, %fd14, %fd26;
	add.s64 	%rd11, %rd1, %rd9;
	st.global.f64 	[%rd11], %fd27;
	add.s32 	%r15, %r15, %r5;
	setp.lt.s32 	%p2, %r15, %r4;
	@%p2 bra 	$L__BB0_2;
$L__BB0_3:
	setp.gt.s32 	%p3, %r2, 3;
	@%p3 bra 	$L__BB0_5;
	mul.wide.s32 	%rd12, %r2, 8;
	add.s64 	%rd13, %rd1, %rd12;
	ld.global.f64 	%fd28, [%rd13+32];
	mul.wide.s32 	%rd14, %r8, 8;
	add.s64 	%rd15, %rd13, %rd14;
	st.global.f64 	[%rd15+-32], %fd28;
	add.s32 	%r13, %r2, %r8;
	add.s32 	%r14, %r13, -8;
	mul.wide.s32 	%rd16, %r14, 8;
	add.s64 	%rd17, %rd1, %rd16;
	ld.global.f64 	%fd29, [%rd17];
	st.global.f64 	[%rd13], %fd29;
$L__BB0_5:
	ret;

}
	// .globl	_Z16test_periodic_bcPdi
.visible .entry _Z16test_periodic_bcPdi(
	.param .u64 .ptr .align 1 _Z16test_periodic_bcPdi_param_0,
	.param .u32 _Z16test_periodic_bcPdi_param_1
)
{
	.reg .pred 	%p<2>;
	.reg .b32 	%r<8>;
	.reg .b64 	%rd<7>;
	.reg .b64 	%fd<3>;

	ld.param.u64 	%rd1, [_Z16test_periodic_bcPdi_param_0];
	ld.param.u32 	%r2, [_Z16test_periodic_bcPdi_param_1];
	mov.u32 	%r3, %tid.x;
	mov.u32 	%r4, %ntid.x;
	mov.u32 	%r5, %ctaid.x;
	mad.lo.s32 	%r1, %r4, %r5, %r3;
	setp.gt.s32 	%p1, %r1, 3;
	@%p1 bra 	$L__BB1_2;
	cvta.to.global.u64 	%rd2, %rd1;
	mul.wide.s32 	%rd3, %r1, 8;
	add.s64 	%rd4, %rd2, %rd3;
	ld.global.f64 	%fd1, [%rd4+32];
	add.s32 	%r6, %r1, %r2;
	add.s32 	%r7, %r6, -4;
	mul.wide.s32 	%rd5, %r7, 8;
	add.s64 	%rd6, %rd2, %rd5;
	st.global.f64 	[%rd6], %fd1;
	ld.global.f64 	%fd2, [%rd6+-32];
	st.global.f64 	[%rd4], %fd2;
$L__BB1_2:
	ret;

}


// ===== COMPILED SASS (sm_100) =====

	.target	sm_100

	.elftype	@"ET_EXEC"


//--------------------- .note.nv.tkinfo           --------------------------
	.section	.note.nv.tkinfo,"",@"SHT_NOTE"
	.sectionflags	@"SHF_NOTE_NV_TKINFO"
	.tkinfo
        /*0018*/ 	.word	0x00000002
        /*0030*/ 	.string	""
        /*0030*/ 	.string	"ptxas"
        /*0030*/ 	.string	"Cuda compilation tools, release 13.0, V13.0.88"
        /*0030*/ 	.string	"Build cuda_13.0.r13.0/compiler.36424714_0"
        /*0030*/ 	.string	"-arch sm_100 -m 64 "



//--------------------- .note.nv.cuinfo           --------------------------
	.section	.note.nv.cuinfo,"",@"SHT_NOTE"
	.sectionflags	@"SHF_NOTE_NV_CUINFO"
        /*0018*/ 	.short	0x0002
        /*001a*/ 	.short	0x0064
        /*001c*/ 	.short	0x0082
	.zero		2


//--------------------- .nv.info                  --------------------------
	.section	.nv.info,"",@"SHT_CUDA_INFO"
	.align	4


	//----- nvinfo : EIATTR_REGCOUNT
	.align		4
        /*0000*/ 	.byte	0x04, 0x2f
        /*0002*/ 	.short	(.L_1 - .L_0)
	.align		4
.L_0:
        /*0004*/ 	.word	index@(_Z11heat_kernelPdPKdidS1_dd)
        /*0008*/ 	.word	0x0000001e


	//----- nvinfo : EIATTR_FRAME_SIZE
	.align		4
.L_1:
        /*000c*/ 	.byte	0x04, 0x11
        /*000e*/ 	.short	(.L_3 - .L_2)
	.align		4
.L_2:
        /*0010*/ 	.word	index@($__internal_0_$__cuda_sm20_div_rn_f64_full)
        /*0014*/ 	.word	0x00000000


	//----- nvinfo : EIATTR_FRAME_SIZE
	.align		4
.L_3:
        /*0018*/ 	.byte	0x04, 0x11
        /*001a*/ 	.short	(.L_5 - .L_4)
	.align		4
.L_4:
        /*001c*/ 	.word	index@(_Z11heat_kernelPdPKdidS1_dd)
        /*0020*/ 	.word	0x00000000


	//----- nvinfo : EIATTR_REGCOUNT
	.align		4
.L_5:
        /*0024*/ 	.byte	0x04, 0x2f
        /*0026*/ 	.short	(.L_7 - .L_6)
	.align		4
.L_6:
        /*0028*/ 	.word	index@(_Z16test_periodic_bcPdi)
        /*002c*/ 	.word	0x0000000c


	//----- nvinfo : EIATTR_FRAME_SIZE
	.align		4
.L_7:
        /*0030*/ 	.byte	0x04, 0x11
        /*0032*/ 	.short	(.L_9 - .L_8)
	.align		4
.L_8:
        /*0034*/ 	.word	index@(_Z16test_periodic_bcPdi)
        /*0038*/ 	.word	0x00000000


	//----- nvinfo : EIATTR_MIN_STACK_SIZE
	.align		4
.L_9:
        /*003c*/ 	.byte	0x04, 0x12
        /*003e*/ 	.short	(.L_11 - .L_10)
	.align		4
.L_10:
        /*0040*/ 	.word	index@(_Z16test_periodic_bcPdi)
        /*0044*/ 	.word	0x00000000


	//----- nvinfo : EIATTR_MIN_STACK_SIZE
	.align		4
.L_11:
        /*0048*/ 	.byte	0x04, 0x12
        /*004a*/ 	.short	(.L_13 - .L_12)
	.align		4
.L_12:
        /*004c*/ 	.word	index@(_Z11heat_kernelPdPKdidS1_dd)
        /*0050*/ 	.word	0x00000000
.L_13:


//--------------------- .nv.compat                --------------------------
	.section	.nv.compat,"",@"SHT_CUDA_COMPAT_INFO"
	.align	4
        /*0000*/ 	.byte	0x02, 0x09, 0x00, 0x00, 0x02, 0x02, 0x01, 0x00, 0x02, 0x05, 0x05, 0x00, 0x03, 0x07, 0x01, 0x01
        /*0010*/ 	.byte	0x02, 0x03, 0x00, 0x00, 0x02, 0x06, 0x01, 0x00, 0x04, 0x0b, 0x08, 0x00, 0x01, 0x00, 0x00, 0x00
        /*0020*/ 	.byte	0x00, 0x00, 0x00, 0x00


//--------------------- .nv.info._Z16test_periodic_bcPdi --------------------------
	.section	.nv.info._Z16test_periodic_bcPdi,"",@"SHT_CUDA_INFO"
	.sectionflags	@""
	.align	4


	//----- nvinfo : EIATTR_CUDA_API_VERSION
	.align		4
        /*0000*/ 	.byte	0x04, 0x37
        /*0002*/ 	.short	(.L_15 - .L_14)
.L_14:
        /*0004*/ 	.word	0x00000082


	//----- nvinfo : EIATTR_KPARAM_INFO
	.align		4
.L_15:
        /*0008*/ 	.byte	0x04, 0x17
        /*000a*/ 	.short	(.L_17 - .L_16)
.L_16:
        /*000c*/ 	.word	0x00000000
        /*0010*/ 	.short	0x0001
        /*0012*/ 	.short	0x0008
        /*0014*/ 	.byte	0x00, 0xf0, 0x11, 0x00


	//----- nvinfo : EIATTR_KPARAM_INFO
	.align		4
.L_17:
        /*0018*/ 	.byte	0x04, 0x17
        /*001a*/ 	.short	(.L_19 - .L_18)
.L_18:
        /*001c*/ 	.word	0x00000000
        /*0020*/ 	.short	0x0000
        /*0022*/ 	.short	0x0000
        /*0024*/ 	.byte	0x00, 0xf5, 0x21, 0x00


	//----- nvinfo : EIATTR_SPARSE_MMA_MASK
	.align		4
.L_19:
        /*0028*/ 	.byte	0x03, 0x50
        /*002a*/ 	.short	0x0000


	//----- nvinfo : EIATTR_MAXREG_COUNT
	.align		4
        /*002c*/ 	.byte	0x03, 0x1b
        /*002e*/ 	.short	0x00ff


	//----- nvinfo : EIATTR_MERCURY_ISA_VERSION
	.align		4
        /*0030*/ 	.byte	0x03, 0x5f
        /*0032*/ 	.short	0x0101


	//----- nvinfo : EIATTR_VRC_CTA_INIT_COUNT
	.align		4
        /*0034*/ 	.byte	0x02, 0x4a
	.zero		1
	.zero		1


	//----- nvinfo : EIATTR_EXIT_INSTR_OFFSETS
	.align		4
        /*0038*/ 	.byte	0x04, 0x1c
        /*003a*/ 	.short	(.L_21 - .L_20)


	//   ....[0]....
.L_20:
        /*003c*/ 	.word	0x00000060


	//   ....[1]....
        /*0040*/ 	.word	0x00000110


	//----- nvinfo : EIATTR_CBANK_PARAM_SIZE
	.align		4
.L_21:
        /*0044*/ 	.byte	0x03, 0x19
        /*0046*/ 	.short	0x000c


	//----- nvinfo : EIATTR_PARAM_CBANK
	.align		4
        /*0048*/ 	.byte	0x04, 0x0a
        /*004a*/ 	.short	(.L_23 - .L_22)
	.align		4
.L_22:
        /*004c*/ 	.word	index@(.nv.constant0._Z16test_periodic_bcPdi)
        /*0050*/ 	.short	0x0380
        /*0052*/ 	.short	0x000c


	//----- nvinfo : EIATTR_SW_WAR
	.align		4
.L_23:
        /*0054*/ 	.byte	0x04, 0x36
        /*0056*/ 	.short	(.L_25 - .L_24)
.L_24:
        /*0058*/ 	.word	0x00000008
.L_25:


//--------------------- .nv.info._Z11heat_kernelPdPKdidS1_dd --------------------------
	.section	.nv.info._Z11heat_kernelPdPKdidS1_dd,"",@"SHT_CUDA_INFO"
	.sectionflags	@""
	.align	4


	//----- nvinfo : EIATTR_CUDA_API_VERSION
	.align		4
        /*0000*/ 	.byte	0x04, 0x37
        /*0002*/ 	.short	(.L_27 - .L_26)
.L_26:
        /*0004*/ 	.word	0x00000082


	//----- nvinfo : EIATTR_KPARAM_INFO
	.align		4
.L_27:
        /*0008*/ 	.byte	0x04, 0x17
        /*000a*/ 	.short	(.L_29 - .L_28)
.L_28:
        /*000c*/ 	.word	0x00000000
        /*0010*/ 	.short	0x0006
        /*0012*/ 	.short	0x0030
        /*0014*/ 	.byte	0x00, 0xf0, 0x21, 0x00


	//----- nvinfo : EIATTR_KPARAM_INFO
	.align		4
.L_29:
        /*0018*/ 	.byte	0x04, 0x17
        /*001a*/ 	.short	(.L_31 - .L_30)
.L_30:
        /*001c*/ 	.word	0x00000000
        /*0020*/ 	.short	0x0005
        /*0022*/ 	.short	0x0028
        /*0024*/ 	.byte	0x00, 0xf0, 0x21, 0x00


	//----- nvinfo : EIATTR_KPARAM_INFO
	.align		4
.L_31:
        /*0028*/ 	.byte	0x04, 0x17
        /*002a*/ 	.short	(.L_33 - .L_32)
.L_32:
        /*002c*/ 	.word	0x00000000
        /*0030*/ 	.short	0x0004
        /*0032*/ 	.short	0x0020
        /*0034*/ 	.byte	0x00, 0xf5, 0x21, 0x00


	//----- nvinfo : EIATTR_KPARAM_INFO
	.align		4
.L_33:
        /*0038*/ 	.byte	0x04, 0x17
        /*003a*/ 	.short	(.L_35 - .L_34)
.L_34:
        /*003c*/ 	.word	0x00000000
        /*0040*/ 	.short	0x0003
        /*0042*/ 	.short	0x0018
        /*0044*/ 	.byte	0x00, 0xf0, 0x21, 0x00


	//----- nvinfo : EIATTR_KPARAM_INFO
	.align		4
.L_35:
        /*0048*/ 	.byte	0x04, 0x17
        /*004a*/ 	.short	(.L_37 - .L_36)
.L_36:
        /*004c*/ 	.word	0x00000000
        /*0050*/ 	.short	0x0002
        /*0052*/ 	.short	0x0010
        /*0054*/ 	.byte	0x00, 0xf0, 0x11, 0x00


	//----- nvinfo : EIATTR_KPARAM_INFO
	.align		4
.L_37:
        /*0058*/ 	.byte	0x04, 0x17
        /*005a*/ 	.short	(.L_39 - .L_38)
.L_38:
        /*005c*/ 	.word	0x00000000
        /*0060*/ 	.short	0x0001
        /*0062*/ 	.short	0x0008
        /*0064*/ 	.byte	0x00, 0xf5, 0x21, 0x00


	//----- nvinfo : EIATTR_KPARAM_INFO
	.align		4
.L_39:
        /*0068*/ 	.byte	0x04, 0x17
        /*006a*/ 	.short	(.L_41 - .L_40)
.L_40:
        /*006c*/ 	.word	0x00000000
        /*0070*/ 	.short	0x0000
        /*0072*/ 	.short	0x0000
        /*0074*/ 	.byte	0x00, 0xf5, 0x21, 0x00


	//----- nvinfo : EIATTR_SPARSE_MMA_MASK
	.align		4
.L_41:
        /*0078*/ 	.byte	0x03, 0x50
        /*007a*/ 	.short	0x0000


	//----- nvinfo : EIATTR_MAXREG_COUNT
	.align		4
        /*007c*/ 	.byte	0x03, 0x1b
        /*007e*/ 	.short	0x00ff


	//----- nvinfo : EIATTR_MERCURY_ISA_VERSION
	.align		4
        /*0080*/ 	.byte	0x03, 0x5f
        /*0082*/ 	.short	0x0101


	//----- nvinfo : EIATTR_VRC_CTA_INIT_COUNT
	.align		4
        /*0084*/ 	.byte	0x02, 0x4a
	.zero		1
	.zero		1


	//----- nvinfo : EIATTR_EXIT_INSTR_OFFSETS
	.align		4
        /*0088*/ 	.byte	0x04, 0x1c
        /*008a*/ 	.short	(.L_43 - .L_42)


	//   ....[0]....
.L_42:
        /*008c*/ 	.word	0x00000500


	//   ....[1]....
        /*0090*/ 	.word	0x000005b0


	//----- nvinfo : EIATTR_CRS_STACK_SIZE
	.align		4
.L_43:
        /*0094*/ 	.byte	0x04, 0x1e
        /*0096*/ 	.short	(.L_45 - .L_44)
.L_44:
        /*0098*/ 	.word	0x00000000


	//----- nvinfo : EIATTR_CBANK_PARAM_SIZE
	.align		4
.L_45:
        /*009c*/ 	.byte	0x03, 0x19
        /*009e*/ 	.short	0x0038


	//----- nvinfo : EIATTR_PARAM_CBANK
	.align		4
        /*00a0*/ 	.byte	0x04, 0x0a
        /*00a2*/ 	.short	(.L_47 - .L_46)
	.align		4
.L_46:
        /*00a4*/ 	.word	index@(.nv.constant0._Z11heat_kernelPdPKdidS1_dd)
        /*00a8*/ 	.short	0x0380
        /*00aa*/ 	.short	0x0038


	//----- nvinfo : EIATTR_SW_WAR
	.align		4
.L_47:
        /*00ac*/ 	.byte	0x04, 0x36
        /*00ae*/ 	.short	(.L_49 - .L_48)
.L_48:
        /*00b0*/ 	.word	0x00000008
.L_49:


//--------------------- .nv.callgraph             --------------------------
	.section	.nv.callgraph,"",@"SHT_CUDA_CALLGRAPH"
	.align	4
	.sectionentsize	8
	.align		4
        /*0000*/ 	.word	0x00000000
	.align		4
        /*0004*/ 	.word	0xffffffff
	.align		4
        /*0008*/ 	.word	0x00000000
	.align		4
        /*000c*/ 	.word	0xfffffffe
	.align		4
        /*0010*/ 	.word	0x00000000
	.align		4
        /*0014*/ 	.word	0xfffffffd
	.align		4
        /*0018*/ 	.word	0x00000000
	.align		4
        /*001c*/ 	.word	0xfffffffc


//--------------------- .text._Z16test_periodic_bcPdi --------------------------
	.section	.text._Z16test_periodic_bcPdi,"ax",@progbits
	.align	128
        .global         _Z16test_periodic_bcPdi
        .type           _Z16test_periodic_bcPdi,@function
        .size           _Z16test_periodic_bcPdi,(.L_x_12 - _Z16test_periodic_bcPdi)
        .other          _Z16test_periodic_bcPdi,@"STO_CUDA_ENTRY STV_DEFAULT"
_Z16test_periodic_bcPdi:
.text._Z16test_periodic_bcPdi:
[----:B------:R-:W-:Y:S01]  /*0000*/  LDC R1, c[0x0][0x37c] ;  /* 0x0000df00ff017b82 */ /* 0x000fe20000000800 */
[----:B------:R-:W0:Y:S01]  /*0010*/  S2R R3, SR_TID.X ;  /* 0x0000000000037919 */ /* 0x000e220000002100 */
[----:B------:R-:W0:Y:S01]  /*0020*/  LDCU UR4, c[0x0][0x360] ;  /* 0x00006c00ff0477ac */ /* 0x000e220008000800 */
[----:B------:R-:W0:Y:S02]  /*0030*/  S2R R0, SR_CTAID.X ;  /* 0x0000000000007919 */ /* 0x000e240000002500 */
[----:B0-----:R-:W-:-:S05]  /*0040*/  IMAD R3, R0, UR4, R3 ;  /* 0x0000000400037c24 */ /* 0x001fca000f8e0203 */
[----:B------:R-:W-:-:S13]  /*0050*/  ISETP.GT.AND P0, PT, R3, 0x3, PT ;  /* 0x000000030300780c */ /* 0x000fda0003f04270 */
[----:B------:R-:W-:Y:S05]  /*0060*/  @P0 EXIT ;  /* 0x000000000000094d */ /* 0x000fea0003800000 */
[----:B------:R-:W0:Y:S01]  /*0070*/  LDC R0, c[0x0][0x388] ;  /* 0x0000e200ff007b82 */ /* 0x000e220000000800 */
[----:B------:R-:W1:Y:S07]  /*0080*/  LDCU.64 UR4, c[0x0][0x358] ;  /* 0x00006b00ff0477ac */ /* 0x000e6e0008000a00 */
[----:B------:R-:W2:Y:S01]  /*0090*/  LDC.64 R6, c[0x0][0x380] ;  /* 0x0000e000ff067b82 */ /* 0x000ea20000000a00 */
[C---:B0-----:R-:W-:Y:S01]  /*00a0*/  IADD3 R5, PT, PT, R3.reuse, -0x4, R0 ;  /* 0xfffffffc03057810 */ /* 0x041fe20007ffe000 */
[----:B--2---:R-:W-:-:S04]  /*00b0*/  IMAD.WIDE R2, R3, 0x8, R6 ;  /* 0x0000000803027825 */ /* 0x004fc800078e0206 */
[----:B------:R-:W-:Y:S02]  /*00c0*/  IMAD.WIDE R6, R5, 0x8, R6 ;  /* 0x0000000805067825 */ /* 0x000fe400078e0206 */
[----:B-1----:R-:W2:Y:S04]  /*00d0*/  LDG.E.64 R4, desc[UR4][R2.64+0x20] ;  /* 0x0000200402047981 */ /* 0x002ea8000c1e1b00 */
[----:B------:R-:W3:Y:S04]  /*00e0*/  LDG.E.64 R8, desc[UR4][R6.64+-0x20] ;  /* 0xffffe00406087981 */ /* 0x000ee8000c1e1b00 */
[----:B--2---:R-:W-:Y:S04]  /*00f0*/  STG.E.64 desc[UR4][R6.64], R4 ;  /* 0x0000000406007986 */ /* 0x004fe8000c101b04 */
[----:B---3--:R-:W-:Y:S01]  /*0100*/  STG.E.64 desc[UR4][R2.64], R8 ;  /* 0x0000000802007986 */ /* 0x008fe2000c101b04 */
[----:B------:R-:W-:Y:S05]  /*0110*/  EXIT ;  /* 0x000000000000794d */ /* 0x000fea0003800000 */
.L_x_0:
[----:B------:R-:W-:-:S00]  /*0120*/  BRA `(.L_x_0) ;  /* 0xfffffffc00fc7947 */ /* 0x000fc0000383ffff */
[----:B------:R-:W-:-:S00]  /*0130*/  NOP ;  /* 0x0000000000007918 */ /* 0x000fc00000000000 */
        /* <DEDUP_REMOVED lines=12> */
.L_x_12:


//--------------------- .text._Z11heat_kernelPdPKdidS1_dd --------------------------
	.section	.text._Z11heat_kernelPdPKdidS1_dd,"ax",@progbits
	.align	128
        .global         _Z11heat_kernelPdPKdidS1_dd
        .type           _Z11heat_kernelPdPKdidS1_dd,@function
        .size           _Z11heat_kernelPdPKdidS1_dd,(.L_x_11 - _Z11heat_kernelPdPKdidS1_dd)
        .other          _Z11heat_kernelPdPKdidS1_dd,@"STO_CUDA_ENTRY STV_DEFAULT"
_Z11heat_kernelPdPKdidS1_dd:
.text._Z11heat_kernelPdPKdidS1_dd:
[----:B------:R-:W-:Y:S01]  /*0000*/  LDC R1, c[0x0][0x37c] ;  /* 0x0000df00ff017b82 */ /* 0x000fe20000000800 */
[----:B------:R-:W0:Y:S01]  /*0010*/  S2R R4, SR_TID.X ;  /* 0x0000000000047919 */ /* 0x000e220000002100 */
[----:B------:R-:W0:Y:S01]  /*0020*/  LDCU UR5, c[0x0][0x360] ;  /* 0x00006c00ff0577ac */ /* 0x000e220008000800 */
[----:B------:R-:W-:Y:S01]  /*0030*/  BSSY.RECONVERGENT B0, `(.L_x_1) ;  /* 0x000004b000007945 */ /* 0x000fe20003800200 */
[----:B------:R-:W0:Y:S01]  /*0040*/  S2R R3, SR_CTAID.X ;  /* 0x0000000000037919 */ /* 0x000e220000002500 */
[----:B------:R-:W1:Y:S01]  /*0050*/  LDCU UR4, c[0x0][0x390] ;  /* 0x00007200ff0477ac */ /* 0x000e620008000800 */
[----:B------:R-:W2:Y:S01]  /*0060*/  LDCU.64 UR6, c[0x0][0x358] ;  /* 0x00006b00ff0677ac */ /* 0x000ea20008000a00 */
[----:B------:R-:W3:Y:S01]  /*0070*/  LDCU.64 UR18, c[0x0][0x398] ;  /* 0x00007300ff1277ac */ /* 0x000ee20008000a00 */
[----:B-1----:R-:W-:Y:S01]  /*0080*/  UIADD3 UR4, UPT, UPT, UR4, -0x4, URZ ;  /* 0xfffffffc04047890 */ /* 0x002fe2000fffe0ff */
[----:B0-----:R-:W-:-:S04]  /*0090*/  IMAD R4, R3, UR5, R4 ;  /* 0x0000000503047c24 */ /* 0x001fc8000f8e0204 */
[----:B------:R-:W-:-:S05]  /*00a0*/  VIADD R0, R4, 0x4 ;  /* 0x0000000404007836 */ /* 0x000fca0000000000 */
[----:B------:R-:W-:-:S13]  /*00b0*/  ISETP.GE.AND P0, PT, R0, UR4, PT ;  /* 0x0000000400007c0c */ /* 0x000fda000bf06270 */
[----:B--23--:R-:W-:Y:S05]  /*00c0*/  @P0 BRA `(.L_x_2) ;  /* 0x0000000400040947 */ /* 0x00cfea0003800000 */
[----:B------:R-:W0:Y:S01]  /*00d0*/  LDC.64 R8, c[0x0][0x3b0] ;  /* 0x0000ec00ff087b82 */ /* 0x000e220000000a00 */
[----:B------:R-:W-:Y:S01]  /*00e0*/  IMAD.MOV.U32 R2, RZ, RZ, 0x1 ;  /* 0x00000001ff027424 */ /* 0x000fe200078e00ff */
[----:B------:R-:W1:Y:S06]  /*00f0*/  LDCU.64 UR8, c[0x0][0x3a8] ;  /* 0x00007500ff0877ac */ /* 0x000e6c0008000a00 */
[----:B------:R-:W2:Y:S01]  /*0100*/  LDC R5, c[0x0][0x3ac] ;  /* 0x0000eb00ff057b82 */ /* 0x000ea20000000800 */
[----:B0-----:R-:W-:-:S06]  /*0110*/  DMUL R8, R8, R8 ;  /* 0x0000000808087228 */ /* 0x001fcc0000000000 */
[----:B------:R-:W0:Y:S01]  /*0120*/  MUFU.RCP64H R3, R9 ;  /* 0x0000000900037308 */ /* 0x000e220000001800 */
[----:B--2---:R-:W-:Y:S01]  /*0130*/  FSETP.GEU.AND P1, PT, |R5|, 6.5827683646048100446e-37, PT ;  /* 0x036000000500780b */ /* 0x004fe20003f2e200 */
[----:B0-----:R-:W-:-:S08]  /*0140*/  DFMA R6, -R8, R2, 1 ;  /* 0x3ff000000806742b */ /* 0x001fd00000000102 */
[----:B------:R-:W-:-:S08]  /*0150*/  DFMA R6, R6, R6, R6 ;  /* 0x000000060606722b */ /* 0x000fd00000000006 */
[----:B------:R-:W-:-:S08]  /*0160*/  DFMA R6, R2, R6, R2 ;  /* 0x000000060206722b */ /* 0x000fd00000000002 */
[----:B------:R-:W-:-:S08]  /*0170*/  DFMA R2, -R8, R6, 1 ;  /* 0x3ff000000802742b */ /* 0x000fd00000000106 */
[----:B------:R-:W-:-:S08]  /*0180*/  DFMA R2, R6, R2, R6 ;  /* 0x000000020602722b */ /* 0x000fd00000000006 */
[----:B-1----:R-:W-:-:S08]  /*0190*/  DMUL R6, R2, UR8 ;  /* 0x0000000802067c28 */ /* 0x002fd00008000000 */
[----:B------:R-:W-:-:S08]  /*01a0*/  DFMA R10, -R8, R6, UR8 ;  /* 0x00000008080a7e2b */ /* 0x000fd00008000106 */
[----:B------:R-:W-:-:S10]  /*01b0*/  DFMA R2, R2, R10, R6 ;  /* 0x0000000a0202722b */ /* 0x000fd40000000006 */
[----:B------:R-:W-:-:S05]  /*01c0*/  FFMA R6, RZ, R9, R3 ;  /* 0x00000009ff067223 */ /* 0x000fca0000000003 */
[----:B------:R-:W-:-:S13]  /*01d0*/  FSETP.GT.AND P0, PT, |R6|, 1.469367938527859385e-39, PT ;  /* 0x001000000600780b */ /* 0x000fda0003f04200 */
[----:B------:R-:W-:Y:S05]  /*01e0*/  @P0 BRA P1, `(.L_x_3) ;  /* 0x0000000000080947 */ /* 0x000fea0000800000 */
[----:B------:R-:W-:-:S07]  /*01f0*/  MOV R12, 0x210 ;  /* 0x00000210000c7802 */ /* 0x000fce0000000f00 */
[----:B------:R-:W-:Y:S05]  /*0200*/  CALL.REL.NOINC `($__internal_0_$__cuda_sm20_div_rn_f64_full) ;  /* 0x0000000000ec7944 */ /* 0x000fea0003c00000 */
.L_x_3:
[----:B------:R-:W0:Y:S02]  /*0210*/  LDC R5, c[0x0][0x370] ;  /* 0x0000dc00ff057b82 */ /* 0x000e240000000800 */
[----:B0-----:R-:W-:-:S07]  /*0220*/  IMAD R5, R5, UR5, RZ ;  /* 0x0000000505057c24 */ /* 0x001fce000f8e02ff */
.L_x_4:
[----:B0-----:R-:W0:Y:S01]  /*0230*/  LDC.64 R26, c[0x0][0x388] ;  /* 0x0000e200ff1a7b82 */ /* 0x001e220000000a00 */
[----:B------:R-:W-:-:S07]  /*0240*/  VIADD R7, R0, 0xfffffffc ;  /* 0xfffffffc00077836 */ /* 0x000fce0000000000 */
[----:B------:R-:W1:Y:S01]  /*0250*/  LDC.64 R22, c[0x0][0x3a0] ;  /* 0x0000e800ff167b82 */ /* 0x000e620000000a00 */
[----:B0-----:R-:W-:-:S05]  /*0260*/  IMAD.WIDE R26, R7, 0x8, R26 ;  /* 0x00000008071a7825 */ /* 0x001fca00078e021a */
[----:B------:R-:W2:Y:S04]  /*0270*/  LDG.E.64 R6, desc[UR6][R26.64] ;  /* 0x000000061a067981 */ /* 0x000ea8000c1e1b00 */
[----:B------:R-:W3:Y:S04]  /*0280*/  LDG.E.64 R8, desc[UR6][R26.64+0x8] ;  /* 0x000008061a087981 */ /* 0x000ee8000c1e1b00 */
[----:B------:R-:W4:Y:S04]  /*0290*/  LDG.E.64 R10, desc[UR6][R26.64+0x10] ;  /* 0x000010061a0a7981 */ /* 0x000f28000c1e1b00 */
[----:B------:R-:W5:Y:S04]  /*02a0*/  LDG.E.64 R12, desc[UR6][R26.64+0x18] ;  /* 0x000018061a0c7981 */ /* 0x000f68000c1e1b00 */
[----:B------:R-:W5:Y:S04]  /*02b0*/  LDG.E.64 R14, desc[UR6][R26.64+0x20] ;  /* 0x000020061a0e7981 */ /* 0x000f68000c1e1b00 */
[----:B------:R-:W5:Y:S04]  /*02c0*/  LDG.E.64 R16, desc[UR6][R26.64+0x28] ;  /* 0x000028061a107981 */ /* 0x000f68000c1e1b00 */
[----:B------:R-:W5:Y:S01]  /*02d0*/  LDG.E.64 R18, desc[UR6][R26.64+0x30] ;  /* 0x000030061a127981 */ /* 0x000f62000c1e1b00 */
[----:B-1----:R-:W-:-:S03]  /*02e0*/  IMAD.WIDE R22, R0, 0x8, R22 ;  /* 0x0000000800167825 */ /* 0x002fc600078e0216 */
[----:B------:R-:W5:Y:S04]  /*02f0*/  LDG.E.64 R20, desc[UR6][R26.64+0x38] ;  /* 0x000038061a147981 */ /* 0x000f68000c1e1b00 */
[----:B------:R-:W5:Y:S04]  /*0300*/  LDG.E.64 R22, desc[UR6][R22.64] ;  /* 0x0000000616167981 */ /* 0x000f68000c1e1b00 */
[----:B------:R-:W5:Y:S01]  /*0310*/  LDG.E.64 R24, desc[UR6][R26.64+0x40] ;  /* 0x000040061a187981 */ /* 0x000f62000c1e1b00 */
[----:B------:R-:W-:Y:S01]  /*0320*/  UMOV UR8, 0x1d41d41d ;  /* 0x1d41d41d00087882 */ /* 0x000fe20000000000 */
        /* <DEDUP_REMOVED lines=9> */
[----:B--2---:R-:W-:-:S08]  /*03c0*/  DFMA R6, R6, -UR8, RZ ;  /* 0x8000000806067c2b */ /* 0x004fd000080000ff */
[----:B---3--:R-:W-:Y:S01]  /*03d0*/  DFMA R6, R8, UR10, R6 ;  /* 0x0000000a08067c2b */ /* 0x008fe20008000006 */
[----:B------:R-:W0:Y:S07]  /*03e0*/  LDC.64 R8, c[0x0][0x380] ;  /* 0x0000e000ff087b82 */ /* 0x000e2e0000000a00 */
[----:B----4-:R-:W-:-:S08]  /*03f0*/  DFMA R6, R10, -UR12, R6 ;  /* 0x8000000c0a067c2b */ /* 0x010fd00008000006 */
[----:B-----5:R-:W-:-:S08]  /*0400*/  DFMA R6, R12, UR14, R6 ;  /* 0x0000000e0c067c2b */ /* 0x020fd00008000006 */
[----:B------:R-:W-:Y:S02]  /*0410*/  DFMA R6, R14, -UR16, R6 ;  /* 0x800000100e067c2b */ /* 0x000fe40008000006 */
[----:B------:R-:W-:Y:S01]  /*0420*/  DMUL R22, R22, R2 ;  /* 0x0000000216167228 */ /* 0x000fe20000000000 */
[----:B0-----:R-:W-:-:S04]  /*0430*/  IMAD.WIDE R8, R0, 0x8, R8 ;  /* 0x0000000800087825 */ /* 0x001fc800078e0208 */
[----:B------:R-:W-:Y:S01]  /*0440*/  IMAD.IADD R0, R5, 0x1, R0 ;  /* 0x0000000105007824 */ /* 0x000fe200078e0200 */
[----:B------:R-:W-:-:S04]  /*0450*/  DFMA R6, R16, UR14, R6 ;  /* 0x0000000e10067c2b */ /* 0x000fc80008000006 */
[----:B------:R-:W-:-:S04]  /*0460*/  ISETP.GE.AND P0, PT, R0, UR4, PT ;  /* 0x0000000400007c0c */ /* 0x000fc8000bf06270 */
[----:B------:R-:W-:-:S08]  /*0470*/  DFMA R6, R18, -UR12, R6 ;  /* 0x8000000c12067c2b */ /* 0x000fd00008000006 */
[----:B------:R-:W-:-:S08]  /*0480*/  DFMA R6, R20, UR10, R6 ;  /* 0x0000000a14067c2b */ /* 0x000fd00008000006 */
[----:B------:R-:W-:-:S08]  /*0490*/  DFMA R6, R24, -UR8, R6 ;  /* 0x8000000818067c2b */ /* 0x000fd00008000006 */
[----:B------:R-:W-:-:S08]  /*04a0*/  DMUL R6, R6, R22 ;  /* 0x0000001606067228 */ /* 0x000fd00000000000 */
[----:B------:R-:W-:-:S07]  /*04b0*/  DFMA R6, R14, UR18, R6 ;  /* 0x000000120e067c2b */ /* 0x000fce0008000006 */
[----:B------:R0:W-:Y:S01]  /*04c0*/  STG.E.64 desc[UR6][R8.64], R6 ;  /* 0x0000000608007986 */ /* 0x0001e2000c101b06 */
[----:B------:R-:W-:Y:S05]  /*04d0*/  @!P0 BRA `(.L_x_4) ;  /* 0xfffffffc00548947 */ /* 0x000fea000383ffff */
.L_x_2:
[----:B------:R-:W-:Y:S05]  /*04e0*/  BSYNC.RECONVERGENT B0 ;  /* 0x0000000000007941 */ /* 0x000fea0003800200 */
.L_x_1:
[----:B------:R-:W-:-:S13]  /*04f0*/  ISETP.GT.AND P0, PT, R4, 0x3, PT ;  /* 0x000000030400780c */ /* 0x000fda0003f04270 */
[----:B------:R-:W-:Y:S05]  /*0500*/  @P0 EXIT ;  /* 0x000000000000094d */ /* 0x000fea0003800000 */
[----:B0-----:R-:W0:Y:S08]  /*0510*/  LDC.64 R8, c[0x0][0x380] ;  /* 0x0000e000ff087b82 */ /* 0x001e300000000a00 */
[----:B------:R-:W1:Y:S01]  /*0520*/  LDC R5, c[0x0][0x390] ;  /* 0x0000e400ff057b82 */ /* 0x000e620000000800 */
[----:B0-----:R-:W-:-:S05]  /*0530*/  IMAD.WIDE R2, R4, 0x8, R8 ;  /* 0x0000000804027825 */ /* 0x001fca00078e0208 */
[----:B------:R-:W2:Y:S01]  /*0540*/  LDG.E.64 R6, desc[UR6][R2.64+0x20] ;  /* 0x0000200602067981 */ /* 0x000ea2000c1e1b00 */
[----:B-1----:R-:W-:Y:S01]  /*0550*/  IADD3 R11, PT, PT, R4, -0x8, R5 ;  /* 0xfffffff8040b7810 */ /* 0x002fe20007ffe005 */
[----:B------:R-:W-:-:S04]  /*0560*/  IMAD.WIDE R4, R5, 0x8, R2 ;  /* 0x0000000805047825 */ /* 0x000fc800078e0202 */
[----:B------:R-:W-:Y:S01]  /*0570*/  IMAD.WIDE R8, R11, 0x8, R8 ;  /* 0x000000080b087825 */ /* 0x000fe200078e0208 */
[----:B--2---:R-:W-:Y:S05]  /*0580*/  STG.E.64 desc[UR6][R4.64+-0x20], R6 ;  /* 0xffffe00604007986 */ /* 0x004fea000c101b06 */
[----:B------:R-:W2:Y:S04]  /*0590*/  LDG.E.64 R8, desc[UR6][R8.64] ;  /* 0x0000000608087981 */ /* 0x000ea8000c1e1b00 */
[----:B--2---:R-:W-:Y:S01]  /*05a0*/  STG.E.64 desc[UR6][R2.64], R8 ;  /* 0x0000000802007986 */ /* 0x004fe2000c101b06 */
[----:B------:R-:W-:Y:S05]  /*05b0*/  EXIT ;  /* 0x000000000000794d */ /* 0x000fea0003800000 */
        .weak           $__internal_0_$__cuda_sm20_div_rn_f64_full
        .type           $__internal_0_$__cuda_sm20_div_rn_f64_full,@function
        .size           $__internal_0_$__cuda_sm20_div_rn_f64_full,(.L_x_11 - $__internal_0_$__cuda_sm20_div_rn_f64_full)
$__internal_0_$__cuda_sm20_div_rn_f64_full:
[C---:B------:R-:W-:Y:S01]  /*05c0*/  FSETP.GEU.AND P0, PT, |R9|.reuse, 1.469367938527859385e-39, PT ;  /* 0x001000000900780b */ /* 0x040fe20003f0e200 */
[--C-:B------:R-:W-:Y:S01]  /*05d0*/  IMAD.MOV.U32 R10, RZ, RZ, R8.reuse ;  /* 0x000000ffff0a7224 */ /* 0x100fe200078e0008 */
[C---:B------:R-:W-:Y:S01]  /*05e0*/  LOP3.LUT R2, R9.reuse, 0x800fffff, RZ, 0xc0, !PT ;  /* 0x800fffff09027812 */ /* 0x040fe200078ec0ff */
[----:B------:R-:W-:Y:S01]  /*05f0*/  IMAD.MOV.U32 R11, RZ, RZ, R9 ;  /* 0x000000ffff0b7224 */ /* 0x000fe200078e0009 */
[----:B------:R-:W0:Y:S01]  /*0600*/  LDC.64 R6, c[0x0][0x3a8] ;  /* 0x0000ea00ff067b82 */ /* 0x000e220000000a00 */
[----:B------:R-:W-:Y:S01]  /*0610*/  IMAD.MOV.U32 R14, RZ, RZ, 0x1 ;  /* 0x00000001ff0e7424 */ /* 0x000fe200078e00ff */
[----:B------:R-:W-:Y:S01]  /*0620*/  LOP3.LUT R3, R2, 0x3ff00000, RZ, 0xfc, !PT ;  /* 0x3ff0000002037812 */ /* 0x000fe200078efcff */
[----:B------:R-:W-:Y:S01]  /*0630*/  IMAD.MOV.U32 R2, RZ, RZ, R8 ;  /* 0x000000ffff027224 */ /* 0x000fe200078e0008 */
[----:B------:R-:W-:Y:S01]  /*0640*/  LOP3.LUT R18, R9, 0x7ff00000, RZ, 0xc0, !PT ;  /* 0x7ff0000009127812 */ /* 0x000fe200078ec0ff */
[----:B------:R-:W-:-:S04]  /*0650*/  IMAD.MOV.U32 R5, RZ, RZ, 0x1ca00000 ;  /* 0x1ca00000ff057424 */ /* 0x000fc800078e00ff */
[----:B------:R-:W-:-:S06]  /*0660*/  @!P0 DMUL R2, R10, 8.98846567431157953865e+307 ;  /* 0x7fe000000a028828 */ /* 0x000fcc0000000000 */
[----:B------:R-:W1:Y:S01]  /*0670*/  MUFU.RCP64H R15, R3 ;  /* 0x00000003000f7308 */ /* 0x000e620000001800 */
[----:B0-----:R-:W-:-:S04]  /*0680*/  LOP3.LUT R13, R7, 0x7ff00000, RZ, 0xc0, !PT ;  /* 0x7ff00000070d7812 */ /* 0x001fc800078ec0ff */
[----:B------:R-:W-:Y:S01]  /*0690*/  ISETP.GE.U32.AND P1, PT, R13, R18, PT ;  /* 0x000000120d00720c */ /* 0x000fe20003f26070 */
[----:B------:R-:W-:Y:S01]  /*06a0*/  IMAD.MOV.U32 R20, RZ, RZ, R13 ;  /* 0x000000ffff147224 */ /* 0x000fe200078e000d */
[----:B-1----:R-:W-:Y:S02]  /*06b0*/  DFMA R16, R14, -R2, 1 ;  /* 0x3ff000000e10742b */ /* 0x002fe40000000802 */
[----:B------:R-:W-:Y:S02]  /*06c0*/  SEL R8, R5, 0x63400000, !P1 ;  /* 0x6340000005087807 */ /* 0x000fe40004800000 */
[----:B------:R-:W-:Y:S02]  /*06d0*/  FSETP.GEU.AND P1, PT, |R7|, 1.469367938527859385e-39, PT ;  /* 0x001000000700780b */ /* 0x000fe40003f2e200 */
[----:B------:R-:W-:Y:S01]  /*06e0*/  LOP3.LUT R9, R8, 0x800fffff, R7, 0xf8, !PT ;  /* 0x800fffff08097812 */ /* 0x000fe200078ef807 */
[----:B------:R-:W-:Y:S01]  /*06f0*/  IMAD.MOV.U32 R8, RZ, RZ, R6 ;  /* 0x000000ffff087224 */ /* 0x000fe200078e0006 */
[----:B------:R-:W-:-:S08]  /*0700*/  DFMA R16, R16, R16, R16 ;  /* 0x000000101010722b */ /* 0x000fd00000000010 */
[----:B------:R-:W-:-:S08]  /*0710*/  DFMA R14, R14, R16, R14 ;  /* 0x000000100e0e722b */ /* 0x000fd0000000000e */
[----:B------:R-:W-:-:S08]  /*0720*/  DFMA R16, R14, -R2, 1 ;  /* 0x3ff000000e10742b */ /* 0x000fd00000000802 */
[----:B------:R-:W-:Y:S01]  /*0730*/  DFMA R14, R14, R16, R14 ;  /* 0x000000100e0e722b */ /* 0x000fe2000000000e */
[----:B------:R-:W-:Y:S10]  /*0740*/  @P1 BRA `(.L_x_5) ;  /* 0x0000000000201947 */ /* 0x000ff40003800000 */
[----:B------:R-:W-:-:S04]  /*0750*/  LOP3.LUT R16, R11, 0x7ff00000, RZ, 0xc0, !PT ;  /* 0x7ff000000b107812 */ /* 0x000fc800078ec0ff */
[----:B------:R-:W-:-:S04]  /*0760*/  ISETP.GE.U32.AND P1, PT, R13, R16, PT ;  /* 0x000000100d00720c */ /* 0x000fc80003f26070 */
[----:B------:R-:W-:-:S04]  /*0770*/  SEL R16, R5, 0x63400000, !P1 ;  /* 0x6340000005107807 */ /* 0x000fc80004800000 */
[----:B------:R-:W-:-:S04]  /*0780*/  LOP3.LUT R16, R16, 0x80000000, R7, 0xf8, !PT ;  /* 0x8000000010107812 */ /* 0x000fc800078ef807 */
[----:B------:R-:W-:Y:S01]  /*0790*/  LOP3.LUT R17, R16, 0x100000, RZ, 0xfc, !PT ;  /* 0x0010000010117812 */ /* 0x000fe200078efcff */
[----:B------:R-:W-:-:S06]  /*07a0*/  IMAD.MOV.U32 R16, RZ, RZ, RZ ;  /* 0x000000ffff107224 */ /* 0x000fcc00078e00ff */
[----:B------:R-:W-:-:S10]  /*07b0*/  DFMA R8, R8, 2, -R16 ;  /* 0x400000000808782b */ /* 0x000fd40000000810 */
[----:B------:R-:W-:-:S07]  /*07c0*/  LOP3.LUT R20, R9, 0x7ff00000, RZ, 0xc0, !PT ;  /* 0x7ff0000009147812 */ /* 0x000fce00078ec0ff */
.L_x_5:
[----:B------:R-:W-:Y:S01]  /*07d0*/  IMAD.MOV.U32 R21, RZ, RZ, R18 ;  /* 0x000000ffff157224 */ /* 0x000fe200078e0012 */
[----:B------:R-:W-:Y:S01]  /*07e0*/  @!P0 LOP3.LUT R21, R3, 0x7ff00000, RZ, 0xc0, !PT ;  /* 0x7ff0000003158812 */ /* 0x000fe200078ec0ff */
[----:B------:R-:W-:Y:S01]  /*07f0*/  VIADD R22, R20, 0xffffffff ;  /* 0xffffffff14167836 */ /* 0x000fe20000000000 */
[----:B------:R-:W-:-:S03]  /*0800*/  DMUL R16, R14, R8 ;  /* 0x000000080e107228 */ /* 0x000fc60000000000 */
[----:B------:R-:W-:Y:S01]  /*0810*/  VIADD R23, R21, 0xffffffff ;  /* 0xffffffff15177836 */ /* 0x000fe20000000000 */
[----:B------:R-:W-:-:S04]  /*0820*/  ISETP.GT.U32.AND P0, PT, R22, 0x7feffffe, PT ;  /* 0x7feffffe1600780c */ /* 0x000fc80003f04070 */
[----:B------:R-:W-:Y:S01]  /*0830*/  ISETP.GT.U32.OR P0, PT, R23, 0x7feffffe, P0 ;  /* 0x7feffffe1700780c */ /* 0x000fe20000704470 */
[----:B------:R-:W-:-:S08]  /*0840*/  DFMA R18, R16, -R2, R8 ;  /* 0x800000021012722b */ /* 0x000fd00000000008 */
[----:B------:R-:W-:-:S04]  /*0850*/  DFMA R14, R14, R18, R16 ;  /* 0x000000120e0e722b */ /* 0x000fc80000000010 */
[----:B------:R-:W-:Y:S07]  /*0860*/  @P0 BRA `(.L_x_6) ;  /* 0x00000000006c0947 */ /* 0x000fee0003800000 */
[----:B------:R-:W-:-:S04]  /*0870*/  LOP3.LUT R16, R11, 0x7ff00000, RZ, 0xc0, !PT ;  /* 0x7ff000000b107812 */ /* 0x000fc800078ec0ff */
[CC--:B------:R-:W-:Y:S02]  /*0880*/  VIADDMNMX R6, R13.reuse, -R16.reuse, 0xb9600000, !PT ;  /* 0xb96000000d067446 */ /* 0x0c0fe40007800910 */
[----:B------:R-:W-:Y:S02]  /*0890*/  ISETP.GE.U32.AND P0, PT, R13, R16, PT ;  /* 0x000000100d00720c */ /* 0x000fe40003f06070 */
[----:B------:R-:W-:Y:S02]  /*08a0*/  VIMNMX R6, PT, PT, R6, 0x46a00000, PT ;  /* 0x46a0000006067848 */ /* 0x000fe40003fe0100 */
[----:B------:R-:W-:-:S05]  /*08b0*/  SEL R5, R5, 0x63400000, !P0 ;  /* 0x6340000005057807 */ /* 0x000fca0004000000 */
[----:B------:R-:W-:Y:S02]  /*08c0*/  IMAD.IADD R5, R6, 0x1, -R5 ;  /* 0x0000000106057824 */ /* 0x000fe400078e0a05 */
[----:B------:R-:W-:Y:S02]  /*08d0*/  IMAD.MOV.U32 R6, RZ, RZ, RZ ;  /* 0x000000ffff067224 */ /* 0x000fe400078e00ff */
[----:B------:R-:W-:-:S06]  /*08e0*/  VIADD R7, R5, 0x7fe00000 ;  /* 0x7fe0000005077836 */ /* 0x000fcc0000000000 */
[----:B------:R-:W-:-:S10]  /*08f0*/  DMUL R16, R14, R6 ;  /* 0x000000060e107228 */ /* 0x000fd40000000000 */
[----:B------:R-:W-:-:S13]  /*0900*/  FSETP.GTU.AND P0, PT, |R17|, 1.469367938527859385e-39, PT ;  /* 0x001000001100780b */ /* 0x000fda0003f0c200 */
[----:B------:R-:W-:Y:S05]  /*0910*/  @P0 BRA `(.L_x_7) ;  /* 0x0000000000980947 */ /* 0x000fea0003800000 */
[----:B------:R-:W-:Y:S01]  /*0920*/  DFMA R2, R14, -R2, R8 ;  /* 0x800000020e02722b */ /* 0x000fe20000000008 */
[----:B------:R-:W-:-:S09]  /*0930*/  IMAD.MOV.U32 R6, RZ, RZ, RZ ;  /* 0x000000ffff067224 */ /* 0x000fd200078e00ff */
[C---:B------:R-:W-:Y:S02]  /*0940*/  FSETP.NEU.AND P0, PT, R3.reuse, RZ, PT ;  /* 0x000000ff0300720b */ /* 0x040fe40003f0d000 */
[----:B------:R-:W-:-:S04]  /*0950*/  LOP3.LUT R11, R3, 0x80000000, R11, 0x48, !PT ;  /* 0x80000000030b7812 */ /* 0x000fc800078e480b */
[----:B------:R-:W-:-:S07]  /*0960*/  LOP3.LUT R7, R11, R7, RZ, 0xfc, !PT ;  /* 0x000000070b077212 */ /* 0x000fce00078efcff */
[----:B------:R-:W-:Y:S05]  /*0970*/  @!P0 BRA `(.L_x_7) ;  /* 0x0000000000808947 */ /* 0x000fea0003800000 */
[----:B------:R-:W-:Y:S01]  /*0980*/  IMAD.MOV R3, RZ, RZ, -R5 ;  /* 0x000000ffff037224 */ /* 0x000fe200078e0a05 */
[----:B------:R-:W-:Y:S01]  /*0990*/  DMUL.RP R6, R14, R6 ;  /* 0x000000060e067228 */ /* 0x000fe20000008000 */
[----:B------:R-:W-:Y:S01]  /*09a0*/  IMAD.MOV.U32 R2, RZ, RZ, RZ ;  /* 0x000000ffff027224 */ /* 0x000fe200078e00ff */
[----:B------:R-:W-:-:S05]  /*09b0*/  IADD3 R5, PT, PT, -R5, -0x43300000, RZ ;  /* 0xbcd0000005057810 */ /* 0x000fca0007ffe1ff */
[----:B------:R-:W-:-:S03]  /*09c0*/  DFMA R2, R16, -R2, R14 ;  /* 0x800000021002722b */ /* 0x000fc6000000000e */
[----:B------:R-:W-:-:S07]  /*09d0*/  LOP3.LUT R11, R7, R11, RZ, 0x3c, !PT ;  /* 0x0000000b070b7212 */ /* 0x000fce00078e3cff */
[----:B------:R-:W-:-:S04]  /*09e0*/  FSETP.NEU.AND P0, PT, |R3|, R5, PT ;  /* 0x000000050300720b */ /* 0x000fc80003f0d200 */
[----:B------:R-:W-:Y:S02]  /*09f0*/  FSEL R16, R6, R16, !P0 ;  /* 0x0000001006107208 */ /* 0x000fe40004000000 */
[----:B------:R-:W-:Y:S01]  /*0a00*/  FSEL R17, R11, R17, !P0 ;  /* 0x000000110b117208 */ /* 0x000fe20004000000 */
[----:B------:R-:W-:Y:S06]  /*0a10*/  BRA `(.L_x_7) ;  /* 0x0000000000587947 */ /* 0x000fec0003800000 */
.L_x_6:
[----:B------:R-:W0:Y:S02]  /*0a20*/  LDC.64 R2, c[0x0][0x3a8] ;  /* 0x0000ea00ff027b82 */ /* 0x000e240000000a00 */
[----:B0-----:R-:W-:-:S14]  /*0a30*/  DSETP.NAN.AND P0, PT, R2, R2, PT ;  /* 0x000000020200722a */ /* 0x001fdc0003f08000 */
[----:B------:R-:W-:Y:S05]  /*0a40*/  @P0 BRA `(.L_x_8) ;  /* 0x0000000000440947 */ /* 0x000fea0003800000 */
[----:B------:R-:W-:-:S14]  /*0a50*/  DSETP.NAN.AND P0, PT, R10, R10, PT ;  /* 0x0000000a0a00722a */ /* 0x000fdc0003f08000 */
[----:B------:R-:W-:Y:S05]  /*0a60*/  @P0 BRA `(.L_x_9) ;  /* 0x0000000000300947 */ /* 0x000fea0003800000 */
[----:B------:R-:W-:Y:S01]  /*0a70*/  ISETP.NE.AND P0, PT, R20, R21, PT ;  /* 0x000000151400720c */ /* 0x000fe20003f05270 */
[----:B------:R-:W-:Y:S02]  /*0a80*/  IMAD.MOV.U32 R16, RZ, RZ, 0x0 ;  /* 0x00000000ff107424 */ /* 0x000fe400078e00ff */
[----:B------:R-:W-:-:S10]  /*0a90*/  IMAD.MOV.U32 R17, RZ, RZ, -0x80000 ;  /* 0xfff80000ff117424 */ /* 0x000fd400078e00ff */
[----:B------:R-:W-:Y:S05]  /*0aa0*/  @!P0 BRA `(.L_x_7) ;  /* 0x0000000000348947 */ /* 0x000fea0003800000 */
[----:B------:R-:W-:Y:S02]  /*0ab0*/  ISETP.NE.AND P0, PT, R20, 0x7ff00000, PT ;  /* 0x7ff000001400780c */ /* 0x000fe40003f05270 */
[----:B------:R-:W-:Y:S02]  /*0ac0*/  LOP3.LUT R17, R11, 0x80000000, R7, 0x48, !PT ;  /* 0x800000000b117812 */ /* 0x000fe400078e4807 */
[----:B------:R-:W-:-:S13]  /*0ad0*/  ISETP.EQ.OR P0, PT, R21, RZ, !P0 ;  /* 0x000000ff1500720c */ /* 0x000fda0004702670 */
[----:B------:R-:W-:Y:S01]  /*0ae0*/  @P0 LOP3.LUT R2, R17, 0x7ff00000, RZ, 0xfc, !PT ;  /* 0x7ff0000011020812 */ /* 0x000fe200078efcff */
[----:B------:R-:W-:Y:S02]  /*0af0*/  @!P0 IMAD.MOV.U32 R16, RZ, RZ, RZ ;  /* 0x000000ffff108224 */ /* 0x000fe400078e00ff */
[----:B------:R-:W-:Y:S02]  /*0b00*/  @P0 IMAD.MOV.U32 R16, RZ, RZ, RZ ;  /* 0x000000ffff100224 */ /* 0x000fe400078e00ff */
[----:B------:R-:W-:Y:S01]  /*0b10*/  @P0 IMAD.MOV.U32 R17, RZ, RZ, R2 ;  /* 0x000000ffff110224 */ /* 0x000fe200078e0002 */
[----:B------:R-:W-:Y:S06]  /*0b20*/  BRA `(.L_x_7) ;  /* 0x0000000000147947 */ /* 0x000fec0003800000 */
.L_x_9:
[----:B------:R-:W-:Y:S01]  /*0b30*/  LOP3.LUT R17, R11, 0x80000, RZ, 0xfc, !PT ;  /* 0x000800000b117812 */ /* 0x000fe200078efcff */
[----:B------:R-:W-:Y:S01]  /*0b40*/  IMAD.MOV.U32 R16, RZ, RZ, R10 ;  /* 0x000000ffff107224 */ /* 0x000fe200078e000a */
[----:B------:R-:W-:Y:S06]  /*0b50*/  BRA `(.L_x_7) ;  /* 0x0000000000087947 */ /* 0x000fec0003800000 */
.L_x_8:
[----:B------:R-:W-:Y:S01]  /*0b60*/  LOP3.LUT R17, R7, 0x80000, RZ, 0xfc, !PT ;  /* 0x0008000007117812 */ /* 0x000fe200078efcff */
[----:B------:R-:W-:-:S07]  /*0b70*/  IMAD.MOV.U32 R16, RZ, RZ, R6 ;  /* 0x000000ffff107224 */ /* 0x000fce00078e0006 */
.L_x_7:
[----:B------:R-:W-:Y:S02]  /*0b80*/  IMAD.MOV.U32 R13, RZ, RZ, 0x0 ;  /* 0x00000000ff0d7424 */ /* 0x000fe400078e00ff */
[----:B------:R-:W-:Y:S02]  /*0b90*/  IMAD.MOV.U32 R2, RZ, RZ, R16 ;  /* 0x000000ffff027224 */ /* 0x000fe400078e0010 */
[----:B------:R-:W-:Y:S01]  /*0ba0*/  IMAD.MOV.U32 R3, RZ, RZ, R17 ;  /* 0x000000ffff037224 */ /* 0x000fe200078e0011 */
[----:B------:R-:W-:Y:S06]  /*0bb0*/  RET.REL.NODEC R12 `(_Z11heat_kernelPdPKdidS1_dd) ;  /* 0xfffffff40c107950 */ /* 0x000fec0003c3ffff */
.L_x_10:
        /* <DEDUP_REMOVED lines=12> */
.L_x_11:


//--------------------- .nv.shared.reserved.0     --------------------------
	.section	.nv.shared.reserved.0,"aw",@nobits
	.weak		__nv_reservedSMEM_offset_0_alias
	.size		__nv_reservedSMEM_offset_0_alias, 0, 64
	.other		__nv_reservedSMEM_offset_0_alias,@"STO_CUDA_RESERVED_SHARED STV_DEFAULT"
__nv_reservedSMEM_offset_0_alias:
	.zero		0
	.zero		64


//--------------------- .nv.constant0._Z16test_periodic_bcPdi --------------------------
	.section	.nv.constant0._Z16test_periodic_bcPdi,"a",@progbits
	.sectionflags	@""
	.align	4
.nv.constant0._Z16test_periodic_bcPdi:
	.zero		908


//--------------------- .nv.constant0._Z11heat_kernelPdPKdidS1_dd --------------------------
	.section	.nv.constant0._Z11heat_kernelPdPKdidS1_dd,"a",@progbits
	.sectionflags	@""
	.align	4
.nv.constant0._Z11heat_kernelPdPKdidS1_dd:
	.zero		952


//--------------------- SYMBOLS --------------------------

	.type		.nv.reservedSmem.offset0,@object
	.size		.nv.reservedSmem.offset0,0x4
